//
// Generated by NVIDIA NVVM Compiler
//
// Compiler Build ID: CL-36424714
// Cuda compilation tools, release 13.0, V13.0.88
// Based on NVVM 20.0.0
//

.version 9.0
.target sm_100
.address_size 64

	// .globl	_Z18test_shared_staticPiS_i
// _ZZ19transepose_gpu_SHEMPiS_E10shared_mem has been demoted
// _ZZ20transpose_gpu_SHEM_1PiS_iiE10shared_mem has been demoted
.extern .shared .align 16 .b8 shared_mem[];

.visible .entry _Z18test_shared_staticPiS_i(
	.param .u64 .ptr .align 1 _Z18test_shared_staticPiS_i_param_0,
	.param .u64 .ptr .align 1 _Z18test_shared_staticPiS_i_param_1,
	.param .u32 _Z18test_shared_staticPiS_i_param_2
)
{
	.reg .pred 	%p<2>;
	.reg .b32 	%r<8>;
	.reg .b64 	%rd<8>;

	ld.param.u64 	%rd1, [_Z18test_shared_staticPiS_i_param_0];
	ld.param.u64 	%rd2, [_Z18test_shared_staticPiS_i_param_1];
	ld.param.u32 	%r2, [_Z18test_shared_staticPiS_i_param_2];
	mov.u32 	%r3, %ntid.x;
	mov.u32 	%r4, %ctaid.x;
	mov.u32 	%r5, %tid.x;
	mad.lo.s32 	%r1, %r3, %r4, %r5;
	setp.ge.s32 	%p1, %r1, %r2;
	@%p1 bra 	$L__BB0_2;
	cvta.to.global.u64 	%rd3, %rd1;
	cvta.to.global.u64 	%rd4, %rd2;
	mul.wide.s32 	%rd5, %r1, 4;
	add.s64 	%rd6, %rd3, %rd5;
	ld.global.u32 	%r6, [%rd6];
	add.s32 	%r7, %r6, 1;
	add.s64 	%rd7, %rd4, %rd5;
	st.global.u32 	[%rd7], %r7;
$L__BB0_2:
	ret;

}
	// .globl	_Z19test_shared_dynamicPiS_i
.visible .entry _Z19test_shared_dynamicPiS_i(
	.param .u64 .ptr .align 1 _Z19test_shared_dynamicPiS_i_param_0,
	.param .u64 .ptr .align 1 _Z19test_shared_dynamicPiS_i_param_1,
	.param .u32 _Z19test_shared_dynamicPiS_i_param_2
)
{
	.reg .pred 	%p<2>;
	.reg .b32 	%r<11>;
	.reg .b64 	%rd<8>;

	ld.param.u64 	%rd1, [_Z19test_shared_dynamicPiS_i_param_0];
	ld.param.u64 	%rd2, [_Z19test_shared_dynamicPiS_i_param_1];
	ld.param.u32 	%r3, [_Z19test_shared_dynamicPiS_i_param_2];
	mov.u32 	%r4, %ntid.x;
	mov.u32 	%r5, %ctaid.x;
	mov.u32 	%r1, %tid.x;
	mad.lo.s32 	%r2, %r4, %r5, %r1;
	setp.ge.s32 	%p1, %r2, %r3;
	@%p1 bra 	$L__BB1_2;
	cvta.to.global.u64 	%rd3, %rd1;
	cvta.to.global.u64 	%rd4, %rd2;
	mul.wide.s32 	%rd5, %r2, 4;
	add.s64 	%rd6, %rd3, %rd5;
	ld.global.u32 	%r6, [%rd6];
	shl.b32 	%r7, %r1, 2;
	mov.u32 	%r8, shared_mem;
	add.s32 	%r9, %r8, %r7;
	st.shared.u32 	[%r9], %r6;
	add.s32 	%r10, %r6, 1;
	add.s64 	%rd7, %rd4, %rd5;
	st.global.u32 	[%rd7], %r10;
$L__BB1_2:
	ret;

}
	// .globl	_Z19transepose_gpu_SHEMPiS_
.visible .entry _Z19transepose_gpu_SHEMPiS_(
	.param .u64 .ptr .align 1 _Z19transepose_gpu_SHEMPiS__param_0,
	.param .u64 .ptr .align 1 _Z19transepose_gpu_SHEMPiS__param_1
)
{
	.reg .pred 	%p<2>;
	.reg .b32 	%r<33>;
	.reg .b64 	%rd<9>;
	// demoted variable
	.shared .align 4 .b8 _ZZ19transepose_gpu_SHEMPiS_E10shared_mem[1088];
	ld.param.u64 	%rd1, [_Z19transepose_gpu_SHEMPiS__param_0];
	ld.param.u64 	%rd2, [_Z19transepose_gpu_SHEMPiS__param_1];
	mov.u32 	%r9, %ctaid.x;
	mov.u32 	%r10, %ntid.x;
	mul.lo.s32 	%r1, %r9, %r10;
	mov.u32 	%r2, %tid.x;
	add.s32 	%r3, %r1, %r2;
	mov.u32 	%r11, %ctaid.y;
	mov.u32 	%r4, %ntid.y;
	mul.lo.s32 	%r5, %r11, %r4;
	mov.u32 	%r6, %tid.y;
	add.s32 	%r12, %r5, %r6;
	mad.lo.s32 	%r8, %r10, %r6, %r2;
	max.u32 	%r13, %r3, %r12;
	setp.gt.u32 	%p1, %r13, 1023;
	@%p1 bra 	$L__BB2_2;
	cvta.to.global.u64 	%rd3, %rd1;
	shl.b32 	%r14, %r12, 10;
	add.s32 	%r15, %r14, %r3;
	mul.wide.u32 	%rd4, %r15, 4;
	add.s64 	%rd5, %rd3, %rd4;
	ld.global.u32 	%r16, [%rd5];
	mov.u32 	%r17, _ZZ19transepose_gpu_SHEMPiS_E10shared_mem;
	mad.lo.s32 	%r18, %r6, 68, %r17;
	shl.b32 	%r19, %r2, 2;
	add.s32 	%r20, %r18, %r19;
	st.shared.u32 	[%r20], %r16;
$L__BB2_2:
	div.u32 	%r21, %r8, %r4;
	mul.lo.s32 	%r22, %r21, %r4;
	sub.s32 	%r23, %r8, %r22;
	cvta.to.global.u64 	%rd6, %rd2;
	bar.sync 	0;
	mov.u32 	%r24, _ZZ19transepose_gpu_SHEMPiS_E10shared_mem;
	mad.lo.s32 	%r25, %r23, 68, %r24;
	shl.b32 	%r26, %r21, 2;
	add.s32 	%r27, %r25, %r26;
	ld.shared.u32 	%r28, [%r27];
	add.s32 	%r29, %r21, %r1;
	shl.b32 	%r30, %r29, 10;
	add.s32 	%r31, %r5, %r23;
	add.s32 	%r32, %r30, %r31;
	mul.wide.u32 	%rd7, %r32, 4;
	add.s64 	%rd8, %rd6, %rd7;
	st.global.u32 	[%rd8], %r28;
	ret;

}
	// .globl	_Z20transpose_gpu_SHEM_1PiS_ii
.visible .entry _Z20transpose_gpu_SHEM_1PiS_ii(
	.param .u64 .ptr .align 1 _Z20transpose_gpu_SHEM_1PiS_ii_param_0,
	.param .u64 .ptr .align 1 _Z20transpose_gpu_SHEM_1PiS_ii_param_1,
	.param .u32 _Z20transpose_gpu_SHEM_1PiS_ii_param_2,
	.param .u32 _Z20transpose_gpu_SHEM_1PiS_ii_param_3
)
{
	.reg .pred 	%p<7>;
	.reg .b32 	%r<27>;
	.reg .b64 	%rd<9>;
	// demoted variable
	.shared .align 4 .b8 _ZZ20transpose_gpu_SHEM_1PiS_iiE10shared_mem[1152];
	ld.param.u64 	%rd1, [_Z20transpose_gpu_SHEM_1PiS_ii_param_0];
	ld.param.u64 	%rd2, [_Z20transpose_gpu_SHEM_1PiS_ii_param_1];
	ld.param.u32 	%r9, [_Z20transpose_gpu_SHEM_1PiS_ii_param_2];
	ld.param.u32 	%r11, [_Z20transpose_gpu_SHEM_1PiS_ii_param_3];
	mov.u32 	%r12, %ctaid.x;
	shl.b32 	%r1, %r12, 4;
	mov.u32 	%r2, %tid.x;
	add.s32 	%r3, %r1, %r2;
	mov.u32 	%r13, %ctaid.y;
	shl.b32 	%r4, %r13, 4;
	mov.u32 	%r5, %tid.y;
	add.s32 	%r14, %r4, %r5;
	setp.ge.s32 	%p1, %r3, %r9;
	setp.ge.s32 	%p2, %r14, %r11;
	or.pred  	%p3, %p1, %p2;
	@%p3 bra 	$L__BB3_2;
	cvta.to.global.u64 	%rd3, %rd1;
	mad.lo.s32 	%r15, %r9, %r14, %r3;
	mul.wide.s32 	%rd4, %r15, 4;
	add.s64 	%rd5, %rd3, %rd4;
	ld.global.u32 	%r16, [%rd5];
	mov.u32 	%r17, _ZZ20transpose_gpu_SHEM_1PiS_iiE10shared_mem;
	mad.lo.s32 	%r18, %r5, 72, %r17;
	shl.b32 	%r19, %r2, 2;
	add.s32 	%r20, %r18, %r19;
	st.shared.u32 	[%r20], %r16;
$L__BB3_2:
	bar.sync 	0;
	add.s32 	%r7, %r4, %r2;
	add.s32 	%r8, %r1, %r5;
	setp.ge.s32 	%p4, %r7, %r11;
	setp.ge.s32 	%p5, %r8, %r9;
	or.pred  	%p6, %p5, %p4;
	@%p6 bra 	$L__BB3_4;
	mov.u32 	%r21, _ZZ20transpose_gpu_SHEM_1PiS_iiE10shared_mem;
	mad.lo.s32 	%r22, %r2, 72, %r21;
	shl.b32 	%r23, %r5, 2;
	add.s32 	%r24, %r22, %r23;
	ld.shared.u32 	%r25, [%r24];
	mad.lo.s32 	%r26, %r11, %r8, %r7;
	cvta.to.global.u64 	%rd6, %rd2;
	mul.wide.s32 	%rd7, %r26, 4;
	add.s64 	%rd8, %rd6, %rd7;
	st.global.u32 	[%rd8], %r25;
$L__BB3_4:
	ret;

}


// ===== COMPILED SASS (sm_100) =====

	.target	sm_100

	.elftype	@"ET_EXEC"


//--------------------- .note.nv.tkinfo           --------------------------
	.section	.note.nv.tkinfo,"",@"SHT_NOTE"
	.sectionflags	@"SHF_NOTE_NV_TKINFO"
	.tkinfo
        /*0018*/ 	.word	0x00000002
        /*0030*/ 	.string	""
        /*0030*/ 	.string	"ptxas"
        /*0030*/ 	.string	"Cuda compilation tools, release 13.0, V13.0.88"
        /*0030*/ 	.string	"Build cuda_13.0.r13.0/compiler.36424714_0"
        /*0030*/ 	.string	"-arch sm_100 -m 64 "



//--------------------- .note.nv.cuinfo           --------------------------
	.section	.note.nv.cuinfo,"",@"SHT_NOTE"
	.sectionflags	@"SHF_NOTE_NV_CUINFO"
        /*0018*/ 	.short	0x0002
        /*001a*/ 	.short	0x0064
        /*001c*/ 	.short	0x0082
	.zero		2


//--------------------- .nv.info                  --------------------------
	.section	.nv.info,"",@"SHT_CUDA_INFO"
	.align	4


	//----- nvinfo : EIATTR_REGCOUNT
	.align		4
        /*0000*/ 	.byte	0x04, 0x2f
        /*0002*/ 	.short	(.L_1 - .L_0)
	.align		4
.L_0:
        /*0004*/ 	.word	index@(_Z18test_shared_staticPiS_i)
        /*0008*/ 	.word	0x0000000a


	//----- nvinfo : EIATTR_FRAME_SIZE
	.align		4
.L_1:
        /*000c*/ 	.byte	0x04, 0x11
        /*000e*/ 	.short	(.L_3 - .L_2)
	.align		4
.L_2:
        /*0010*/ 	.word	index@(_Z18test_shared_staticPiS_i)
        /*0014*/ 	.word	0x00000000


	//----- nvinfo : EIATTR_REGCOUNT
	.align		4
.L_3:
        /*0018*/ 	.byte	0x04, 0x2f
        /*001a*/ 	.short	(.L_5 - .L_4)
	.align		4
.L_4:
        /*001c*/ 	.word	index@(_Z19test_shared_dynamicPiS_i)
        /*0020*/ 	.word	0x0000000c


	//----- nvinfo : EIATTR_FRAME_SIZE
	.align		4
.L_5:
        /*0024*/ 	.byte	0x04, 0x11
        /*0026*/ 	.short	(.L_7 - .L_6)
	.align		4
.L_6:
        /*0028*/ 	.word	index@(_Z19test_shared_dynamicPiS_i)
        /*002c*/ 	.word	0x00000000


	//----- nvinfo : EIATTR_REGCOUNT
	.align		4
.L_7:
        /*0030*/ 	.byte	0x04, 0x2f
        /*0032*/ 	.short	(.L_9 - .L_8)
	.align		4
.L_8:
        /*0034*/ 	.word	index@(_Z19transepose_gpu_SHEMPiS_)
        /*0038*/ 	.word	0x0000000e


	//----- nvinfo : EIATTR_FRAME_SIZE
	.align		4
.L_9:
        /*003c*/ 	.byte	0x04, 0x11
        /*003e*/ 	.short	(.L_11 - .L_10)
	.align		4
.L_10:
        /*0040*/ 	.word	index@(_Z19transepose_gpu_SHEMPiS_)
        /*0044*/ 	.word	0x00000000


	//----- nvinfo : EIATTR_REGCOUNT
	.align		4
.L_11:
        /*0048*/ 	.byte	0x04, 0x2f
        /*004a*/ 	.short	(.L_13 - .L_12)
	.align		4
.L_12:
        /*004c*/ 	.word	index@(_Z20transpose_gpu_SHEM_1PiS_ii)
        /*0050*/ 	.word	0x0000000c


	//----- nvinfo : EIATTR_FRAME_SIZE
	.align		4
.L_13:
        /*0054*/ 	.byte	0x04, 0x11
        /*0056*/ 	.short	(.L_15 - .L_14)
	.align		4
.L_14:
        /*0058*/ 	.word	index@(_Z20transpose_gpu_SHEM_1PiS_ii)
        /*005c*/ 	.word	0x00000000


	//----- nvinfo : EIATTR_MIN_STACK_SIZE
	.align		4
.L_15:
        /*0060*/ 	.byte	0x04, 0x12
        /*0062*/ 	.short	(.L_17 - .L_16)
	.align		4
.L_16:
        /*0064*/ 	.word	index@(_Z20transpose_gpu_SHEM_1PiS_ii)
        /*0068*/ 	.word	0x00000000


	//----- nvinfo : EIATTR_MIN_STACK_SIZE
	.align		4
.L_17:
        /*006c*/ 	.byte	0x04, 0x12
        /*006e*/ 	.short	(.L_19 - .L_18)
	.align		4
.L_18:
        /*0070*/ 	.word	index@(_Z19transepose_gpu_SHEMPiS_)
        /*0074*/ 	.word	0x00000000


	//----- nvinfo : EIATTR_MIN_STACK_SIZE
	.align		4
.L_19:
        /*0078*/ 	.byte	0x04, 0x12
        /*007a*/ 	.short	(.L_21 - .L_20)
	.align		4
.L_20:
        /*007c*/ 	.word	index@(_Z19test_shared_dynamicPiS_i)
        /*0080*/ 	.word	0x00000000


	//----- nvinfo : EIATTR_MIN_STACK_SIZE
	.align		4
.L_21:
        /*0084*/ 	.byte	0x04, 0x12
        /*0086*/ 	.short	(.L_23 - .L_22)
	.align		4
.L_22:
        /*0088*/ 	.word	index@(_Z18test_shared_staticPiS_i)
        /*008c*/ 	.word	0x00000000
.L_23:


//--------------------- .nv.compat                --------------------------
	.section	.nv.compat,"",@"SHT_CUDA_COMPAT_INFO"
	.align	4
        /*0000*/ 	.byte	0x02, 0x09, 0x00, 0x00, 0x02, 0x02, 0x01, 0x00, 0x02, 0x05, 0x05, 0x00, 0x03, 0x07, 0x01, 0x01
        /*0010*/ 	.byte	0x02, 0x03, 0x00, 0x00, 0x02, 0x06, 0x01, 0x00, 0x04, 0x0b, 0x08, 0x00, 0x09, 0x00, 0x00, 0x00
        /*0020*/ 	.byte	0x00, 0x00, 0x00, 0x00


//--------------------- .nv.info._Z20transpose_gpu_SHEM_1PiS_ii --------------------------
	.section	.nv.info._Z20transpose_gpu_SHEM_1PiS_ii,"",@"SHT_CUDA_INFO"
	.sectionflags	@""
	.align	4


	//----- nvinfo : EIATTR_CUDA_API_VERSION
	.align		4
        /*0000*/ 	.byte	0x04, 0x37
        /*0002*/ 	.short	(.L_25 - .L_24)
.L_24:
        /*0004*/ 	.word	0x00000082


	//----- nvinfo : EIATTR_KPARAM_INFO
	.align		4
.L_25:
        /*0008*/ 	.byte	0x04, 0x17
        /*000a*/ 	.short	(.L_27 - .L_26)
.L_26:
        /*000c*/ 	.word	0x00000000
        /*0010*/ 	.short	0x0003
        /*0012*/ 	.short	0x0014
        /*0014*/ 	.byte	0x00, 0xf0, 0x11, 0x00


	//----- nvinfo : EIATTR_KPARAM_INFO
	.align		4
.L_27:
        /*0018*/ 	.byte	0x04, 0x17
        /*001a*/ 	.short	(.L_29 - .L_28)
.L_28:
        /*001c*/ 	.word	0x00000000
        /*0020*/ 	.short	0x0002
        /*0022*/ 	.short	0x0010
        /*0024*/ 	.byte	0x00, 0xf0, 0x11, 0x00


	//----- nvinfo : EIATTR_KPARAM_INFO
	.align		4
.L_29:
        /*0028*/ 	.byte	0x04, 0x17
        /*002a*/ 	.short	(.L_31 - .L_30)
.L_30:
        /*002c*/ 	.word	0x00000000
        /*0030*/ 	.short	0x0001
        /*0032*/ 	.short	0x0008
        /*0034*/ 	.byte	0x00, 0xf5, 0x21, 0x00


	//----- nvinfo : EIATTR_KPARAM_INFO
	.align		4
.L_31:
        /*0038*/ 	.byte	0x04, 0x17
        /*003a*/ 	.short	(.L_33 - .L_32)
.L_32:
        /*003c*/ 	.word	0x00000000
        /*0040*/ 	.short	0x0000
        /*0042*/ 	.short	0x0000
        /*0044*/ 	.byte	0x00, 0xf5, 0x21, 0x00


	//----- nvinfo : EIATTR_SPARSE_MMA_MASK
	.align		4
.L_33:
        /*0048*/ 	.byte	0x03, 0x50
        /*004a*/ 	.short	0x0000


	//----- nvinfo : EIATTR_MAXREG_COUNT
	.align		4
        /*004c*/ 	.byte	0x03, 0x1b
        /*004e*/ 	.short	0x00ff


	//----- nvinfo : EIATTR_NUM_BARRIERS
	.align		4
        /*0050*/ 	.byte	0x02, 0x4c
        /*0052*/ 	.byte	0x01
	.zero		1


	//----- nvinfo : EIATTR_MERCURY_ISA_VERSION
	.align		4
        /*0054*/ 	.byte	0x03, 0x5f
        /*0056*/ 	.short	0x0101


	//----- nvinfo : EIATTR_VRC_CTA_INIT_COUNT
	.align		4
        /*0058*/ 	.byte	0x02, 0x4a
	.zero		1
	.zero		1


	//----- nvinfo : EIATTR_EXIT_INSTR_OFFSETS
	.align		4
        /*005c*/ 	.byte	0x04, 0x1c
        /*005e*/ 	.short	(.L_35 - .L_34)


	//   ....[0]....
.L_34:
        /*0060*/ 	.word	0x000001a0


	//   ....[1]....
        /*0064*/ 	.word	0x00000250


	//----- nvinfo : EIATTR_CBANK_PARAM_SIZE
	.align		4
.L_35:
        /*0068*/ 	.byte	0x03, 0x19
        /*006a*/ 	.short	0x0018


	//----- nvinfo : EIATTR_PARAM_CBANK
	.align		4
        /*006c*/ 	.byte	0x04, 0x0a
        /*006e*/ 	.short	(.L_37 - .L_36)
	.align		4
.L_36:
        /*0070*/ 	.word	index@(.nv.constant0._Z20transpose_gpu_SHEM_1PiS_ii)
        /*0074*/ 	.short	0x0380
        /*0076*/ 	.short	0x0018


	//----- nvinfo : EIATTR_SW_WAR
	.align		4
.L_37:
        /*0078*/ 	.byte	0x04, 0x36
        /*007a*/ 	.short	(.L_39 - .L_38)
.L_38:
        /*007c*/ 	.word	0x00000008
.L_39:


//--------------------- .nv.info._Z19transepose_gpu_SHEMPiS_ --------------------------
	.section	.nv.info._Z19transepose_gpu_SHEMPiS_,"",@"SHT_CUDA_INFO"
	.sectionflags	@""
	.align	4


	//----- nvinfo : EIATTR_CUDA_API_VERSION
	.align		4
        /*0000*/ 	.byte	0x04, 0x37
        /*0002*/ 	.short	(.L_41 - .L_40)
.L_40:
        /*0004*/ 	.word	0x00000082


	//----- nvinfo : EIATTR_KPARAM_INFO
	.align		4
.L_41:
        /*0008*/ 	.byte	0x04, 0x17
        /*000a*/ 	.short	(.L_43 - .L_42)
.L_42:
        /*000c*/ 	.word	0x00000000
        /*0010*/ 	.short	0x0001
        /*0012*/ 	.short	0x0008
        /*0014*/ 	.byte	0x00, 0xf5, 0x21, 0x00


	//----- nvinfo : EIATTR_KPARAM_INFO
	.align		4
.L_43:
        /*0018*/ 	.byte	0x04, 0x17
        /*001a*/ 	.short	(.L_45 - .L_44)
.L_44:
        /*001c*/ 	.word	0x00000000
        /*0020*/ 	.short	0x0000
        /*0022*/ 	.short	0x0000
        /*0024*/ 	.byte	0x00, 0xf5, 0x21, 0x00


	//----- nvinfo : EIATTR_SPARSE_MMA_MASK
	.align		4
.L_45:
        /*0028*/ 	.byte	0x03, 0x50
        /*002a*/ 	.short	0x0000


	//----- nvinfo : EIATTR_MAXREG_COUNT
	.align		4
        /*002c*/ 	.byte	0x03, 0x1b
        /*002e*/ 	.short	0x00ff


	//----- nvinfo : EIATTR_NUM_BARRIERS
	.align		4
        /*0030*/ 	.byte	0x02, 0x4c
        /*0032*/ 	.byte	0x01
	.zero		1


	//----- nvinfo : EIATTR_MERCURY_ISA_VERSION
	.align		4
        /*0034*/ 	.byte	0x03, 0x5f
        /*0036*/ 	.short	0x0101


	//----- nvinfo : EIATTR_VRC_CTA_INIT_COUNT
	.align		4
        /*0038*/ 	.byte	0x02, 0x4a
	.zero		1
	.zero		1


	//----- nvinfo : EIATTR_EXIT_INSTR_OFFSETS
	.align		4
        /*003c*/ 	.byte	0x04, 0x1c
        /*003e*/ 	.short	(.L_47 - .L_46)


	//   ....[0]....
.L_46:
        /*0040*/ 	.word	0x00000370


	//----- nvinfo : EIATTR_CBANK_PARAM_SIZE
	.align		4
.L_47:
        /*0044*/ 	.byte	0x03, 0x19
        /*0046*/ 	.short	0x0010


	//----- nvinfo : EIATTR_PARAM_CBANK
	.align		4
        /*0048*/ 	.byte	0x04, 0x0a
        /*004a*/ 	.short	(.L_49 - .L_48)
	.align		4
.L_48:
        /*004c*/ 	.word	index@(.nv.constant0._Z19transepose_gpu_SHEMPiS_)
        /*0050*/ 	.short	0x0380
        /*0052*/ 	.short	0x0010


	//----- nvinfo : EIATTR_SW_WAR
	.align		4
.L_49:
        /*0054*/ 	.byte	0x04, 0x36
        /*0056*/ 	.short	(.L_51 - .L_50)
.L_50:
        /*0058*/ 	.word	0x00000008
.L_51:


//--------------------- .nv.info._Z19test_shared_dynamicPiS_i --------------------------
	.section	.nv.info._Z19test_shared_dynamicPiS_i,"",@"SHT_CUDA_INFO"
	.sectionflags	@""
	.align	4


	//----- nvinfo : EIATTR_CUDA_API_VERSION
	.align		4
        /*0000*/ 	.byte	0x04, 0x37
        /*0002*/ 	.short	(.L_53 - .L_52)
.L_52:
        /*0004*/ 	.word	0x00000082


	//----- nvinfo : EIATTR_KPARAM_INFO
	.align		4
.L_53:
        /*0008*/ 	.byte	0x04, 0x17
        /*000a*/ 	.short	(.L_55 - .L_54)
.L_54:
        /*000c*/ 	.word	0x00000000
        /*0010*/ 	.short	0x0002
        /*0012*/ 	.short	0x0010
        /*0014*/ 	.byte	0x00, 0xf0, 0x11, 0x00


	//----- nvinfo : EIATTR_KPARAM_INFO
	.align		4
.L_55:
        /*0018*/ 	.byte	0x04, 0x17
        /*001a*/ 	.short	(.L_57 - .L_56)
.L_56:
        /*001c*/ 	.word	0x00000000
        /*0020*/ 	.short	0x0001
        /*0022*/ 	.short	0x0008
        /*0024*/ 	.byte	0x00, 0xf5, 0x21, 0x00


	//----- nvinfo : EIATTR_KPARAM_INFO
	.align		4
.L_57:
        /*0028*/ 	.byte	0x04, 0x17
        /*002a*/ 	.short	(.L_59 - .L_58)
.L_58:
        /*002c*/ 	.word	0x00000000
        /*0030*/ 	.short	0x0000
        /*0032*/ 	.short	0x0000
        /*0034*/ 	.byte	0x00, 0xf5, 0x21, 0x00


	//----- nvinfo : EIATTR_SPARSE_MMA_MASK
	.align		4
.L_59:
        /*0038*/ 	.byte	0x03, 0x50
        /*003a*/ 	.short	0x0000


	//----- nvinfo : EIATTR_MAXREG_COUNT
	.align		4
        /*003c*/ 	.byte	0x03, 0x1b
        /*003e*/ 	.short	0x00ff


	//----- nvinfo : EIATTR_MERCURY_ISA_VERSION
	.align		4
        /*0040*/ 	.byte	0x03, 0x5f
        /*0042*/ 	.short	0x0101


	//----- nvinfo : EIATTR_VRC_CTA_INIT_COUNT
	.align		4
        /*0044*/ 	.byte	0x02, 0x4a
	.zero		1
	.zero		1


	//----- nvinfo : EIATTR_EXIT_INSTR_OFFSETS
	.align		4
        /*0048*/ 	.byte	0x04, 0x1c
        /*004a*/ 	.short	(.L_61 - .L_60)


	//   ....[0]....
.L_60:
        /*004c*/ 	.word	0x00000070


	//   ....[1]....
        /*0050*/ 	.word	0x00000150


	//----- nvinfo : EIATTR_CBANK_PARAM_SIZE
	.align		4
.L_61:
        /*0054*/ 	.byte	0x03, 0x19
        /*0056*/ 	.short	0x0014


	//----- nvinfo : EIATTR_PARAM_CBANK
	.align		4
        /*0058*/ 	.byte	0x04, 0x0a
        /*005a*/ 	.short	(.L_63 - .L_62)
	.align		4
.L_62:
        /*005c*/ 	.word	index@(.nv.constant0._Z19test_shared_dynamicPiS_i)
        /*0060*/ 	.short	0x0380
        /*0062*/ 	.short	0x0014


	//----- nvinfo : EIATTR_SW_WAR
	.align		4
.L_63:
        /*0064*/ 	.byte	0x04, 0x36
        /*0066*/ 	.short	(.L_65 - .L_64)
.L_64:
        /*0068*/ 	.word	0x00000008
.L_65:


//--------------------- .nv.info._Z18test_shared_staticPiS_i --------------------------
	.section	.nv.info._Z18test_shared_staticPiS_i,"",@"SHT_CUDA_INFO"
	.sectionflags	@""
	.align	4


	//----- nvinfo : EIATTR_CUDA_API_VERSION
	.align		4
        /*0000*/ 	.byte	0x04, 0x37
        /*0002*/ 	.short	(.L_67 - .L_66)
.L_66:
        /*0004*/ 	.word	0x00000082


	//----- nvinfo : EIATTR_KPARAM_INFO
	.align		4
.L_67:
        /*0008*/ 	.byte	0x04, 0x17
        /*000a*/ 	.short	(.L_69 - .L_68)
.L_68:
        /*000c*/ 	.word	0x00000000
        /*0010*/ 	.short	0x0002
        /*0012*/ 	.short	0x0010
        /*0014*/ 	.byte	0x00, 0xf0, 0x11, 0x00


	//----- nvinfo : EIATTR_KPARAM_INFO
	.align		4
.L_69:
        /*0018*/ 	.byte	0x04, 0x17
        /*001a*/ 	.short	(.L_71 - .L_70)
.L_70:
        /*001c*/ 	.word	0x00000000
        /*0020*/ 	.short	0x0001
        /*0022*/ 	.short	0x0008
        /*0024*/ 	.byte	0x00, 0xf5, 0x21, 0x00


	//----- nvinfo : EIATTR_KPARAM_INFO
	.align		4
.L_71:
        /*0028*/ 	.byte	0x04, 0x17
        /*002a*/ 	.short	(.L_73 - .L_72)
.L_72:
        /*002c*/ 	.word	0x00000000
        /*0030*/ 	.short	0x0000
        /*0032*/ 	.short	0x0000
        /*0034*/ 	.byte	0x00, 0xf5, 0x21, 0x00


	//----- nvinfo : EIATTR_SPARSE_MMA_MASK
	.align		4
.L_73:
        /*0038*/ 	.byte	0x03, 0x50
        /*003a*/ 	.short	0x0000


	//----- nvinfo : EIATTR_MAXREG_COUNT
	.align		4
        /*003c*/ 	.byte	0x03, 0x1b
        /*003e*/ 	.short	0x00ff


	//----- nvinfo : EIATTR_MERCURY_ISA_VERSION
	.align		4
        /*0040*/ 	.byte	0x03, 0x5f
        /*0042*/ 	.short	0x0101


	//----- nvinfo : EIATTR_VRC_CTA_INIT_COUNT
	.align		4
        /*0044*/ 	.byte	0x02, 0x4a
	.zero		1
	.zero		1


	//----- nvinfo : EIATTR_EXIT_INSTR_OFFSETS
	.align		4
        /*0048*/ 	.byte	0x04, 0x1c
        /*004a*/ 	.short	(.L_75 - .L_74)


	//   ....[0]....
.L_74:
        /*004c*/ 	.word	0x00000070


	//   ....[1]....
        /*0050*/ 	.word	0x00000100


	//----- nvinfo : EIATTR_CBANK_PARAM_SIZE
	.align		4
.L_75:
        /*0054*/ 	.byte	0x03, 0x19
        /*0056*/ 	.short	0x0014


	//----- nvinfo : EIATTR_PARAM_CBANK
	.align		4
        /*0058*/ 	.byte	0x04, 0x0a
        /*005a*/ 	.short	(.L_77 - .L_76)
	.align		4
.L_76:
        /*005c*/ 	.word	index@(.nv.constant0._Z18test_shared_staticPiS_i)
        /*0060*/ 	.short	0x0380
        /*0062*/ 	.short	0x0014


	//----- nvinfo : EIATTR_SW_WAR
	.align		4
.L_77:
        /*0064*/ 	.byte	0x04, 0x36
        /*0066*/ 	.short	(.L_79 - .L_78)
.L_78:
        /*0068*/ 	.word	0x00000008
.L_79:


//--------------------- .nv.callgraph             --------------------------
	.section	.nv.callgraph,"",@"SHT_CUDA_CALLGRAPH"
	.align	4
	.sectionentsize	8
	.align		4
        /*0000*/ 	.word	0x00000000
	.align		4
        /*0004*/ 	.word	0xffffffff
	.align		4
        /*0008*/ 	.word	0x00000000
	.align		4
        /*000c*/ 	.word	0xfffffffe
	.align		4
        /*0010*/ 	.word	0x00000000
	.align		4
        /*0014*/ 	.word	0xfffffffd
	.align		4
        /*0018*/ 	.word	0x00000000
	.align		4
        /*001c*/ 	.word	0xfffffffc


//--------------------- .text._Z20transpose_gpu_SHEM_1PiS_ii --------------------------
	.section	.text._Z20transpose_gpu_SHEM_1PiS_ii,"ax",@progbits
	.align	128
        .global         _Z20transpose_gpu_SHEM_1PiS_ii
        .type           _Z20transpose_gpu_SHEM_1PiS_ii,@function
        .size           _Z20transpose_gpu_SHEM_1PiS_ii,(.L_x_4 - _Z20transpose_gpu_SHEM_1PiS_ii)
        .other          _Z20transpose_gpu_SHEM_1PiS_ii,@"STO_CUDA_ENTRY STV_DEFAULT"
_Z20transpose_gpu_SHEM_1PiS_ii:
.text._Z20transpose_gpu_SHEM_1PiS_ii:
[----:B------:R-:W-:Y:S01]  /*0000*/  LDC R1, c[0x0][0x37c] ;  /* 0x0000df00ff017b82 */ /* 0x000fe20000000800 */
[----:B------:R-:W0:Y:S01]  /*0010*/  S2R R8, SR_TID.Y ;  /* 0x0000000000087919 */ /* 0x000e220000002200 */
[----:B------:R-:W1:Y:S01]  /*0020*/  LDCU.64 UR6, c[0x0][0x390] ;  /* 0x00007200ff0677ac */ /* 0x000e620008000a00 */
[----:B------:R-:W0:Y:S01]  /*0030*/  S2R R9, SR_CTAID.Y ;  /* 0x0000000000097919 */ /* 0x000e220000002600 */
[----:B------:R-:W2:Y:S01]  /*0040*/  LDCU.64 UR4, c[0x0][0x358] ;  /* 0x00006b00ff0477ac */ /* 0x000ea20008000a00 */
[----:B------:R-:W3:Y:S01]  /*0050*/  S2R R7, SR_CTAID.X ;  /* 0x0000000000077919 */ /* 0x000ee20000002500 */
[----:B------:R-:W3:Y:S01]  /*0060*/  S2R R6, SR_TID.X ;  /* 0x0000000000067919 */ /* 0x000ee20000002100 */
[----:B0-----:R-:W-:-:S05]  /*0070*/  IMAD R5, R9, 0x10, R8 ;  /* 0x0000001009057824 */ /* 0x001fca00078e0208 */
[----:B-1----:R-:W-:Y:S01]  /*0080*/  ISETP.GE.AND P0, PT, R5, UR7, PT ;  /* 0x0000000705007c0c */ /* 0x002fe2000bf06270 */
[----:B---3--:R-:W-:-:S05]  /*0090*/  IMAD R0, R7, 0x10, R6 ;  /* 0x0000001007007824 */ /* 0x008fca00078e0206 */
[----:B------:R-:W-:-:S13]  /*00a0*/  ISETP.GE.OR P0, PT, R0, UR6, P0 ;  /* 0x0000000600007c0c */ /* 0x000fda0008706670 */
[----:B------:R-:W0:Y:S01]  /*00b0*/  @!P0 LDC.64 R2, c[0x0][0x380] ;  /* 0x0000e000ff028b82 */ /* 0x000e220000000a00 */
[----:B------:R-:W-:-:S04]  /*00c0*/  @!P0 IMAD R5, R5, UR6, R0 ;  /* 0x0000000605058c24 */ /* 0x000fc8000f8e0200 */
[----:B0-----:R-:W-:-:S06]  /*00d0*/  @!P0 IMAD.WIDE R2, R5, 0x4, R2 ;  /* 0x0000000405028825 */ /* 0x001fcc00078e0202 */
[----:B--2---:R-:W2:Y:S01]  /*00e0*/  @!P0 LDG.E R2, desc[UR4][R2.64] ;  /* 0x0000000402028981 */ /* 0x004ea2000c1e1900 */
[----:B------:R-:W-:Y:S01]  /*00f0*/  @!P0 MOV R0, 0x400 ;  /* 0x0000040000008802 */ /* 0x000fe20000000f00 */
[----:B------:R-:W-:Y:S01]  /*0100*/  IMAD R7, R7, 0x10, R8 ;  /* 0x0000001007077824 */ /* 0x000fe200078e0208 */
[----:B------:R-:W-:Y:S01]  /*0110*/  LEA R4, R9, R6, 0x4 ;  /* 0x0000000609047211 */ /* 0x000fe200078e20ff */
[----:B------:R-:W0:Y:S03]  /*0120*/  @!P0 S2R R5, SR_CgaCtaId ;  /* 0x0000000000058919 */ /* 0x000e260000008800 */
[----:B------:R-:W-:-:S04]  /*0130*/  ISETP.GE.AND P1, PT, R4, UR7, PT ;  /* 0x0000000704007c0c */ /* 0x000fc8000bf26270 */
[----:B------:R-:W-:Y:S02]  /*0140*/  ISETP.GE.OR P1, PT, R7, UR6, P1 ;  /* 0x0000000607007c0c */ /* 0x000fe40008f26670 */
[----:B0-----:R-:W-:-:S05]  /*0150*/  @!P0 LEA R0, R5, R0, 0x18 ;  /* 0x0000000005008211 */ /* 0x001fca00078ec0ff */
[----:B------:R-:W-:-:S05]  /*0160*/  @!P0 IMAD R0, R8, 0x48, R0 ;  /* 0x0000004808008824 */ /* 0x000fca00078e0200 */
[----:B------:R-:W-:-:S05]  /*0170*/  @!P0 LEA R5, R6, R0, 0x2 ;  /* 0x0000000006058211 */ /* 0x000fca00078e10ff */
[----:B--2---:R0:W-:Y:S01]  /*0180*/  @!P0 STS [R5], R2 ;  /* 0x0000000205008388 */ /* 0x0041e20000000800 */
[----:B------:R-:W-:Y:S06]  /*0190*/  BAR.SYNC.DEFER_BLOCKING 0x0 ;  /* 0x0000000000007b1d */ /* 0x000fec0000010000 */
[----:B------:R-:W-:Y:S05]  /*01a0*/  @P1 EXIT ;  /* 0x000000000000194d */ /* 0x000fea0003800000 */
[----:B------:R-:W1:Y:S01]  /*01b0*/  S2R R3, SR_CgaCtaId ;  /* 0x0000000000037919 */ /* 0x000e620000008800 */
[----:B------:R-:W-:Y:S01]  /*01c0*/  MOV R0, 0x400 ;  /* 0x0000040000007802 */ /* 0x000fe20000000f00 */
[----:B------:R-:W-:-:S03]  /*01d0*/  IMAD R7, R7, UR7, R4 ;  /* 0x0000000707077c24 */ /* 0x000fc6000f8e0204 */
[----:B-1----:R-:W-:-:S05]  /*01e0*/  LEA R3, R3, R0, 0x18 ;  /* 0x0000000003037211 */ /* 0x002fca00078ec0ff */
[----:B------:R-:W-:Y:S02]  /*01f0*/  IMAD R0, R6, 0x48, R3 ;  /* 0x0000004806007824 */ /* 0x000fe400078e0203 */
[----:B0-----:R-:W0:Y:S02]  /*0200*/  LDC.64 R2, c[0x0][0x388] ;  /* 0x0000e200ff027b82 */ /* 0x001e240000000a00 */
[----:B------:R-:W-:-:S05]  /*0210*/  IMAD R0, R8, 0x4, R0 ;  /* 0x0000000408007824 */ /* 0x000fca00078e0200 */
[----:B------:R-:W1:Y:S01]  /*0220*/  LDS R5, [R0] ;  /* 0x0000000000057984 */ /* 0x000e620000000800 */
[----:B0-----:R-:W-:-:S05]  /*0230*/  IMAD.WIDE R2, R7, 0x4, R2 ;  /* 0x0000000407027825 */ /* 0x001fca00078e0202 */
[----:B-1----:R-:W-:Y:S01]  /*0240*/  STG.E desc[UR4][R2.64], R5 ;  /* 0x0000000502007986 */ /* 0x002fe2000c101904 */
[----:B------:R-:W-:Y:S05]  /*0250*/  EXIT ;  /* 0x000000000000794d */ /* 0x000fea0003800000 */
.L_x_0:
[----:B------:R-:W-:-:S00]  /*0260*/  BRA `(.L_x_0) ;  /* 0xfffffffc00fc7947 */ /* 0x000fc0000383ffff */
[----:B------:R-:W-:-:S00]  /*0270*/  NOP ;  /* 0x0000000000007918 */ /* 0x000fc00000000000 */
        /* <DEDUP_REMOVED lines=8> */
.L_x_4:


//--------------------- .text._Z19transepose_gpu_SHEMPiS_ --------------------------
	.section	.text._Z19transepose_gpu_SHEMPiS_,"ax",@progbits
	.align	128
        .global         _Z19transepose_gpu_SHEMPiS_
        .type           _Z19transepose_gpu_SHEMPiS_,@function
        .size           _Z19transepose_gpu_SHEMPiS_,(.L_x_5 - _Z19transepose_gpu_SHEMPiS_)
        .other          _Z19transepose_gpu_SHEMPiS_,@"STO_CUDA_ENTRY STV_DEFAULT"
_Z19transepose_gpu_SHEMPiS_:
.text._Z19transepose_gpu_SHEMPiS_:
[----:B------:R-:W-:Y:S01]  /*0000*/  LDC R1, c[0x0][0x37c] ;  /* 0x0000df00ff017b82 */ /* 0x000fe20000000800 */
[----:B------:R-:W0:Y:S07]  /*0010*/  S2R R11, SR_TID.Y ;  /* 0x00000000000b7919 */ /* 0x000e2e0000002200 */
[----:B------:R-:W1:Y:S01]  /*0020*/  S2UR UR5, SR_CTAID.Y ;  /* 0x00000000000579c3 */ /* 0x000e620000002600 */
[----:B------:R-:W2:Y:S01]  /*0030*/  LDCU UR8, c[0x0][0x360] ;  /* 0x00006c00ff0877ac */ /* 0x000ea20008000800 */
[----:B------:R-:W3:Y:S01]  /*0040*/  S2R R0, SR_TID.X ;  /* 0x0000000000007919 */ /* 0x000ee20000002100 */
[----:B------:R-:W1:Y:S05]  /*0050*/  LDCU UR9, c[0x0][0x364] ;  /* 0x00006c80ff0977ac */ /* 0x000e6a0008000800 */
[----:B------:R-:W2:Y:S01]  /*0060*/  S2UR UR4, SR_CTAID.X ;  /* 0x00000000000479c3 */ /* 0x000ea20000002500 */
[----:B------:R-:W4:Y:S01]  /*0070*/  LDCU.64 UR6, c[0x0][0x358] ;  /* 0x00006b00ff0677ac */ /* 0x000f220008000a00 */
[----:B-1----:R-:W-:-:S06]  /*0080*/  UIMAD UR5, UR5, UR9, URZ ;  /* 0x00000009050572a4 */ /* 0x002fcc000f8e02ff */
[----:B0-----:R-:W-:Y:S01]  /*0090*/  VIADD R5, R11, UR5 ;  /* 0x000000050b057c36 */ /* 0x001fe20008000000 */
[----:B--2---:R-:W-:-:S06]  /*00a0*/  UIMAD UR4, UR4, UR8, URZ ;  /* 0x00000008040472a4 */ /* 0x004fcc000f8e02ff */
[----:B---3--:R-:W-:-:S04]  /*00b0*/  IADD3 R4, PT, PT, R0, UR4, RZ ;  /* 0x0000000400047c10 */ /* 0x008fc8000fffe0ff */
[----:B------:R-:W-:-:S04]  /*00c0*/  VIMNMX.U32 R2, PT, PT, R4, R5, !PT ;  /* 0x0000000504027248 */ /* 0x000fc80007fe0000 */
[----:B------:R-:W-:-:S13]  /*00d0*/  ISETP.GT.U32.AND P3, PT, R2, 0x3ff, PT ;  /* 0x000003ff0200780c */ /* 0x000fda0003f64070 */
[----:B------:R-:W0:Y:S01]  /*00e0*/  @!P3 LDC.64 R2, c[0x0][0x380] ;  /* 0x0000e000ff02bb82 */ /* 0x000e220000000a00 */
[----:B------:R-:W-:-:S05]  /*00f0*/  @!P3 LEA R5, R5, R4, 0xa ;  /* 0x000000040505b211 */ /* 0x000fca00078e50ff */
[----:B0-----:R-:W-:-:S05]  /*0100*/  @!P3 IMAD.WIDE.U32 R2, R5, 0x4, R2 ;  /* 0x000000040502b825 */ /* 0x001fca00078e0002 */
[----:B----4-:R0:W2:Y:S01]  /*0110*/  @!P3 LDG.E R6, desc[UR6][R2.64] ;  /* 0x000000060206b981 */ /* 0x0100a2000c1e1900 */
[----:B------:R-:W1:Y:S01]  /*0120*/  I2F.U32.RP R7, UR9 ;  /* 0x0000000900077d06 */ /* 0x000e620008209000 */
[----:B------:R-:W-:Y:S01]  /*0130*/  IMAD.MOV.U32 R4, RZ, RZ, RZ ;  /* 0x000000ffff047224 */ /* 0x000fe200078e00ff */
[----:B------:R-:W-:-:S06]  /*0140*/  ISETP.NE.U32.AND P2, PT, RZ, UR9, PT ;  /* 0x00000009ff007c0c */ /* 0x000fcc000bf45070 */
[----:B-1----:R-:W1:Y:S02]  /*0150*/  MUFU.RCP R7, R7 ;  /* 0x0000000700077308 */ /* 0x002e640000001000 */
[----:B-1----:R-:W-:-:S06]  /*0160*/  VIADD R5, R7, 0xffffffe ;  /* 0x0ffffffe07057836 */ /* 0x002fcc0000000000 */
[----:B------:R-:W1:Y:S02]  /*0170*/  F2I.FTZ.U32.TRUNC.NTZ R5, R5 ;  /* 0x0000000500057305 */ /* 0x000e64000021f000 */
[----:B-1----:R-:W-:-:S05]  /*0180*/  IADD3 R9, PT, PT, RZ, -R5, RZ ;  /* 0x80000005ff097210 */ /* 0x002fca0007ffe0ff */
[----:B------:R-:W-:-:S04]  /*0190*/  IMAD R9, R9, UR9, RZ ;  /* 0x0000000909097c24 */ /* 0x000fc8000f8e02ff */
[----:B------:R-:W-:-:S04]  /*01a0*/  IMAD.HI.U32 R9, R5, R9, R4 ;  /* 0x0000000905097227 */ /* 0x000fc800078e0004 */
[----:B------:R-:W-:-:S04]  /*01b0*/  IMAD R4, R11, UR8, R0 ;  /* 0x000000080b047c24 */ /* 0x000fc8000f8e0200 */
[----:B------:R-:W-:-:S05]  /*01c0*/  IMAD.HI.U32 R9, R9, R4, RZ ;  /* 0x0000000409097227 */ /* 0x000fca00078e00ff */
[----:B0-----:R-:W-:-:S05]  /*01d0*/  IADD3 R3, PT, PT, -R9, RZ, RZ ;  /* 0x000000ff09037210 */ /* 0x001fca0007ffe1ff */
[----:B------:R-:W-:Y:S02]  /*01e0*/  IMAD R2, R3, UR9, R4 ;  /* 0x0000000903027c24 */ /* 0x000fe4000f8e0204 */
[----:B------:R-:W0:Y:S03]  /*01f0*/  S2R R3, SR_CgaCtaId ;  /* 0x0000000000037919 */ /* 0x000e260000008800 */
[----:B------:R-:W-:-:S13]  /*0200*/  ISETP.GE.U32.AND P0, PT, R2, UR9, PT ;  /* 0x0000000902007c0c */ /* 0x000fda000bf06070 */
[----:B------:R-:W-:Y:S01]  /*0210*/  @P0 VIADD R2, R2, -UR9 ;  /* 0x8000000902020c36 */ /* 0x000fe20008000000 */
[----:B------:R-:W-:-:S04]  /*0220*/  @P0 IADD3 R9, PT, PT, R9, 0x1, RZ ;  /* 0x0000000109090810 */ /* 0x000fc80007ffe0ff */
[----:B------:R-:W-:Y:S02]  /*0230*/  ISETP.GE.U32.AND P1, PT, R2, UR9, PT ;  /* 0x0000000902007c0c */ /* 0x000fe4000bf26070 */
[----:B------:R-:W-:-:S04]  /*0240*/  MOV R2, 0x400 ;  /* 0x0000040000027802 */ /* 0x000fc80000000f00 */
[----:B0-----:R-:W-:-:S07]  /*0250*/  LEA R2, R3, R2, 0x18 ;  /* 0x0000000203027211 */ /* 0x001fce00078ec0ff */
[----:B------:R-:W-:Y:S01]  /*0260*/  @P1 VIADD R9, R9, 0x1 ;  /* 0x0000000109091836 */ /* 0x000fe20000000000 */
[----:B------:R-:W-:Y:S01]  /*0270*/  @!P2 LOP3.LUT R9, RZ, UR9, RZ, 0x33, !PT ;  /* 0x00000009ff09ac12 */ /* 0x000fe2000f8e33ff */
[----:B------:R-:W-:-:S03]  /*0280*/  @!P3 IMAD R3, R11, 0x44, R2 ;  /* 0x000000440b03b824 */ /* 0x000fc600078e0202 */
[----:B------:R-:W-:Y:S01]  /*0290*/  IADD3 R7, PT, PT, -R9, RZ, RZ ;  /* 0x000000ff09077210 */ /* 0x000fe20007ffe1ff */
[----:B------:R-:W-:-:S04]  /*02a0*/  @!P3 IMAD R5, R0, 0x4, R3 ;  /* 0x000000040005b824 */ /* 0x000fc800078e0203 */
[----:B------:R-:W-:-:S04]  /*02b0*/  IMAD R7, R7, UR9, R4 ;  /* 0x0000000907077c24 */ /* 0x000fc8000f8e0204 */
[C---:B------:R-:W-:Y:S01]  /*02c0*/  IMAD R2, R7.reuse, 0x44, R2 ;  /* 0x0000004407027824 */ /* 0x040fe200078e0202 */
[----:B------:R-:W-:-:S04]  /*02d0*/  IADD3 R4, PT, PT, R7, UR5, RZ ;  /* 0x0000000507047c10 */ /* 0x000fc8000fffe0ff */
[C---:B------:R-:W-:Y:S01]  /*02e0*/  LEA R0, R9.reuse, R2, 0x2 ;  /* 0x0000000209007211 */ /* 0x040fe200078e10ff */
[----:B------:R-:W-:Y:S01]  /*02f0*/  VIADD R9, R9, UR4 ;  /* 0x0000000409097c36 */ /* 0x000fe20008000000 */
[----:B------:R-:W0:Y:S04]  /*0300*/  LDC.64 R2, c[0x0][0x388] ;  /* 0x0000e200ff027b82 */ /* 0x000e280000000a00 */
[----:B------:R-:W-:-:S05]  /*0310*/  LEA R9, R9, R4, 0xa ;  /* 0x0000000409097211 */ /* 0x000fca00078e50ff */
[----:B0-----:R-:W-:Y:S01]  /*0320*/  IMAD.WIDE.U32 R2, R9, 0x4, R2 ;  /* 0x0000000409027825 */ /* 0x001fe200078e0002 */
[----:B--2---:R-:W-:Y:S01]  /*0330*/  @!P3 STS [R5], R6 ;  /* 0x000000060500b388 */ /* 0x004fe20000000800 */
[----:B------:R-:W-:Y:S06]  /*0340*/  BAR.SYNC.DEFER_BLOCKING 0x0 ;  /* 0x0000000000007b1d */ /* 0x000fec0000010000 */
[----:B------:R-:W0:Y:S04]  /*0350*/  LDS R11, [R0] ;  /* 0x00000000000b7984 */ /* 0x000e280000000800 */
[----:B0-----:R-:W-:Y:S01]  /*0360*/  STG.E desc[UR6][R2.64], R11 ;  /* 0x0000000b02007986 */ /* 0x001fe2000c101906 */
[----:B------:R-:W-:Y:S05]  /*0370*/  EXIT ;  /* 0x000000000000794d */ /* 0x000fea0003800000 */
.L_x_1:
        /* <DEDUP_REMOVED lines=16> */
.L_x_5:


//--------------------- .text._Z19test_shared_dynamicPiS_i --------------------------
	.section	.text._Z19test_shared_dynamicPiS_i,"ax",@progbits
	.align	128
        .global         _Z19test_shared_dynamicPiS_i
        .type           _Z19test_shared_dynamicPiS_i,@function
        .size           _Z19test_shared_dynamicPiS_i,(.L_x_6 - _Z19test_shared_dynamicPiS_i)
        .other          _Z19test_shared_dynamicPiS_i,@"STO_CUDA_ENTRY STV_DEFAULT"
_Z19test_shared_dynamicPiS_i:
.text._Z19test_shared_dynamicPiS_i:
[----:B------:R-:W-:Y:S01]  /*0000*/  LDC R1, c[0x0][0x37c] ;  /* 0x0000df00ff017b82 */ /* 0x000fe20000000800 */
[----:B------:R-:W0:Y:S01]  /*0010*/  S2R R7, SR_CTAID.X ;  /* 0x0000000000077919 */ /* 0x000e220000002500 */
[----:B------:R-:W0:Y:S01]  /*0020*/  LDCU UR4, c[0x0][0x360] ;  /* 0x00006c00ff0477ac */ /* 0x000e220008000800 */
[----:B------:R-:W0:Y:S01]  /*0030*/  S2R R0, SR_TID.X ;  /* 0x0000000000007919 */ /* 0x000e220000002100 */
[----:B------:R-:W1:Y:S01]  /*0040*/  LDCU UR5, c[0x0][0x390] ;  /* 0x00007200ff0577ac */ /* 0x000e620008000800 */
[----:B0-----:R-:W-:-:S05]  /*0050*/  IMAD R7, R7, UR4, R0 ;  /* 0x0000000407077c24 */ /* 0x001fca000f8e0200 */
[----:B-1----:R-:W-:-:S13]  /*0060*/  ISETP.GE.AND P0, PT, R7, UR5, PT ;  /* 0x0000000507007c0c */ /* 0x002fda000bf06270 */
[----:B------:R-:W-:Y:S05]  /*0070*/  @P0 EXIT ;  /* 0x000000000000094d */ /* 0x000fea0003800000 */
[----:B------:R-:W0:Y:S01]  /*0080*/  LDC.64 R2, c[0x0][0x380] ;  /* 0x0000e000ff027b82 */ /* 0x000e220000000a00 */
[----:B------:R-:W1:Y:S07]  /*0090*/  LDCU.64 UR6, c[0x0][0x358] ;  /* 0x00006b00ff0677ac */ /* 0x000e6e0008000a00 */
[----:B------:R-:W2:Y:S08]  /*00a0*/  S2UR UR5, SR_CgaCtaId ;  /* 0x00000000000579c3 */ /* 0x000eb00000008800 */
[----:B------:R-:W3:Y:S01]  /*00b0*/  LDC.64 R4, c[0x0][0x388] ;  /* 0x0000e200ff047b82 */ /* 0x000ee20000000a00 */
[----:B0-----:R-:W-:-:S06]  /*00c0*/  IMAD.WIDE R2, R7, 0x4, R2 ;  /* 0x0000000407027825 */ /* 0x001fcc00078e0202 */
[----:B-1----:R-:W4:Y:S01]  /*00d0*/  LDG.E R2, desc[UR6][R2.64] ;  /* 0x0000000602027981 */ /* 0x002f22000c1e1900 */
[----:B------:R-:W-:Y:S02]  /*00e0*/  UMOV UR4, 0x400 ;  /* 0x0000040000047882 */ /* 0x000fe40000000000 */
[----:B--2---:R-:W-:Y:S01]  /*00f0*/  ULEA UR4, UR5, UR4, 0x18 ;  /* 0x0000000405047291 */ /* 0x004fe2000f8ec0ff */
[----:B---3--:R-:W-:-:S05]  /*0100*/  IMAD.WIDE R4, R7, 0x4, R4 ;  /* 0x0000000407047825 */ /* 0x008fca00078e0204 */
[----:B------:R-:W-:Y:S02]  /*0110*/  LEA R7, R0, UR4, 0x2 ;  /* 0x0000000400077c11 */ /* 0x000fe4000f8e10ff */
[----:B----4-:R-:W-:-:S03]  /*0120*/  IADD3 R9, PT, PT, R2, 0x1, RZ ;  /* 0x0000000102097810 */ /* 0x010fc60007ffe0ff */
[----:B------:R-:W-:Y:S04]  /*0130*/  STS [R7], R2 ;  /* 0x0000000207007388 */ /* 0x000fe80000000800 */
[----:B------:R-:W-:Y:S01]  /*0140*/  STG.E desc[UR6][R4.64], R9 ;  /* 0x0000000904007986 */ /* 0x000fe2000c101906 */
[----:B------:R-:W-:Y:S05]  /*0150*/  EXIT ;  /* 0x000000000000794d */ /* 0x000fea0003800000 */
.L_x_2:
        /* <DEDUP_REMOVED lines=10> */
.L_x_6:


//--------------------- .text._Z18test_shared_staticPiS_i --------------------------
	.section	.text._Z18test_shared_staticPiS_i,"ax",@progbits
	.align	128
        .global         _Z18test_shared_staticPiS_i
        .type           _Z18test_shared_staticPiS_i,@function
        .size           _Z18test_shared_staticPiS_i,(.L_x_7 - _Z18test_shared_staticPiS_i)
        .other          _Z18test_shared_staticPiS_i,@"STO_CUDA_ENTRY STV_DEFAULT"
_Z18test_shared_staticPiS_i:
.text._Z18test_shared_staticPiS_i:
        /* <DEDUP_REMOVED lines=10> */
[----:B------:R-:W2:Y:S01]  /*00a0*/  LDC.64 R4, c[0x0][0x388] ;  /* 0x0000e200ff047b82 */ /* 0x000ea20000000a00 */
[----:B0-----:R-:W-:-:S06]  /*00b0*/  IMAD.WIDE R2, R7, 0x4, R2 ;  /* 0x0000000407027825 */ /* 0x001fcc00078e0202 */
[----:B-1----:R-:W3:Y:S01]  /*00c0*/  LDG.E R2, desc[UR4][R2.64] ;  /* 0x0000000402027981 */ /* 0x002ee2000c1e1900 */
[----:B--2---:R-:W-:Y:S01]  /*00d0*/  IMAD.WIDE R4, R7, 0x4, R4 ;  /* 0x0000000407047825 */ /* 0x004fe200078e0204 */
[----:B---3--:R-:W-:-:S05]  /*00e0*/  IADD3 R7, PT, PT, R2, 0x1, RZ ;  /* 0x0000000102077810 */ /* 0x008fca0007ffe0ff */
[----:B------:R-:W-:Y:S01]  /*00f0*/  STG.E desc[UR4][R4.64], R7 ;  /* 0x0000000704007986 */ /* 0x000fe2000c101904 */
[----:B------:R-:W-:Y:S05]  /*0100*/  EXIT ;  /* 0x000000000000794d */ /* 0x000fea0003800000 */
.L_x_3:
        /* <DEDUP_REMOVED lines=15> */
.L_x_7:


//--------------------- .nv.shared._Z20transpose_gpu_SHEM_1PiS_ii --------------------------
	.section	.nv.shared._Z20transpose_gpu_SHEM_1PiS_ii,"aw",@nobits
	.sectionflags	@""
	.align	16
.nv.shared._Z20transpose_gpu_SHEM_1PiS_ii:
	.zero		2176


//--------------------- .nv.shared.reserved.0     --------------------------
	.section	.nv.shared.reserved.0,"aw",@nobits
	.weak		__nv_reservedSMEM_offset_0_alias
	.size		__nv_reservedSMEM_offset_0_alias, 0, 64
	.other		__nv_reservedSMEM_offset_0_alias,@"STO_CUDA_RESERVED_SHARED STV_DEFAULT"
__nv_reservedSMEM_offset_0_alias:
	.zero		0
	.zero		64


//--------------------- .nv.shared._Z19transepose_gpu_SHEMPiS_ --------------------------
	.section	.nv.shared._Z19transepose_gpu_SHEMPiS_,"aw",@nobits
	.sectionflags	@""
	.align	16
.nv.shared._Z19transepose_gpu_SHEMPiS_:
	.zero		2112


//--------------------- .nv.shared._Z19test_shared_dynamicPiS_i --------------------------
	.section	.nv.shared._Z19test_shared_dynamicPiS_i,"aw",@nobits
	.sectionflags	@""
	.align	16
	.zero		1024


//--------------------- .nv.shared._Z18test_shared_staticPiS_i --------------------------
	.section	.nv.shared._Z18test_shared_staticPiS_i,"aw",@nobits
	.sectionflags	@""
	.align	16
	.zero		1024


//--------------------- .nv.constant0._Z20transpose_gpu_SHEM_1PiS_ii --------------------------
	.section	.nv.constant0._Z20transpose_gpu_SHEM_1PiS_ii,"a",@progbits
	.sectionflags	@""
	.align	4
.nv.constant0._Z20transpose_gpu_SHEM_1PiS_ii:
	.zero		920


//--------------------- .nv.constant0._Z19transepose_gpu_SHEMPiS_ --------------------------
	.section	.nv.constant0._Z19transepose_gpu_SHEMPiS_,"a",@progbits
	.sectionflags	@""
	.align	4
.nv.constant0._Z19transepose_gpu_SHEMPiS_:
	.zero		912


//--------------------- .nv.constant0._Z19test_shared_dynamicPiS_i --------------------------
	.section	.nv.constant0._Z19test_shared_dynamicPiS_i,"a",@progbits
	.sectionflags	@""
	.align	4
.nv.constant0._Z19test_shared_dynamicPiS_i:
	.zero		916


//--------------------- .nv.constant0._Z18test_shared_staticPiS_i --------------------------
	.section	.nv.constant0._Z18test_shared_staticPiS_i,"a",@progbits
	.sectionflags	@""
	.align	4
.nv.constant0._Z18test_shared_staticPiS_i:
	.zero		916


//--------------------- SYMBOLS --------------------------

	.type		.nv.reservedSmem.offset0,@object
	.size		.nv.reservedSmem.offset0,0x4
	.type		.nv.reservedSmem.cap,@object
	.size		.nv.reservedSmem.cap,0x4
